//
// Generated by NVIDIA NVVM Compiler
//
// Compiler Build ID: CL-36424714
// Cuda compilation tools, release 13.0, V13.0.88
// Based on NVVM 20.0.0
//

.version 9.0
.target sm_100
.address_size 64

	// .globl	_Z16withoutSwizzlingPfS_
// _ZZ16withoutSwizzlingPfS_E5sdata has been demoted
// _ZZ13withSwizzlingPfS_E4tile has been demoted
// _ZZ22advancedSwizzledKernelPfS_iE5sdata has been demoted
// _ZZ20completeSwizzledGemmPfS_S_iiiE2As has been demoted
// _ZZ20completeSwizzledGemmPfS_S_iiiE2Bs has been demoted

.visible .entry _Z16withoutSwizzlingPfS_(
	.param .u64 .ptr .align 1 _Z16withoutSwizzlingPfS__param_0,
	.param .u64 .ptr .align 1 _Z16withoutSwizzlingPfS__param_1
)
{
	.reg .pred 	%p<7>;
	.reg .b32 	%r<33>;
	.reg .b32 	%f<3>;
	.reg .b64 	%rd<9>;
	// demoted variable
	.shared .align 4 .b8 _ZZ16withoutSwizzlingPfS_E5sdata[4096];
	ld.param.u64 	%rd1, [_Z16withoutSwizzlingPfS__param_0];
	ld.param.u64 	%rd2, [_Z16withoutSwizzlingPfS__param_1];
	mov.u32 	%r13, %ctaid.x;
	shl.b32 	%r1, %r13, 5;
	mov.u32 	%r2, %tid.x;
	add.s32 	%r3, %r1, %r2;
	mov.u32 	%r14, %ctaid.y;
	shl.b32 	%r4, %r14, 5;
	mov.u32 	%r5, %tid.y;
	add.s32 	%r15, %r4, %r5;
	mov.u32 	%r7, %nctaid.x;
	shl.b32 	%r8, %r7, 5;
	setp.ge.u32 	%p1, %r3, %r8;
	mov.u32 	%r16, %nctaid.y;
	shl.b32 	%r10, %r16, 5;
	setp.ge.u32 	%p2, %r15, %r10;
	or.pred  	%p3, %p1, %p2;
	@%p3 bra 	$L__BB0_2;
	cvta.to.global.u64 	%rd3, %rd1;
	mul.lo.s32 	%r17, %r15, %r7;
	shl.b32 	%r18, %r17, 5;
	add.s32 	%r19, %r3, %r18;
	mul.wide.u32 	%rd4, %r19, 4;
	add.s64 	%rd5, %rd3, %rd4;
	ld.global.f32 	%f1, [%rd5];
	shl.b32 	%r20, %r5, 7;
	mov.u32 	%r21, _ZZ16withoutSwizzlingPfS_E5sdata;
	add.s32 	%r22, %r21, %r20;
	shl.b32 	%r23, %r2, 2;
	add.s32 	%r24, %r22, %r23;
	st.shared.f32 	[%r24], %f1;
$L__BB0_2:
	bar.sync 	0;
	add.s32 	%r11, %r4, %r2;
	add.s32 	%r12, %r1, %r5;
	setp.ge.u32 	%p4, %r11, %r10;
	setp.ge.u32 	%p5, %r12, %r8;
	or.pred  	%p6, %p4, %p5;
	@%p6 bra 	$L__BB0_4;
	shl.b32 	%r25, %r2, 7;
	mov.u32 	%r26, _ZZ16withoutSwizzlingPfS_E5sdata;
	add.s32 	%r27, %r26, %r25;
	shl.b32 	%r28, %r5, 2;
	add.s32 	%r29, %r27, %r28;
	ld.shared.f32 	%f2, [%r29];
	mul.lo.s32 	%r30, %r12, %r16;
	shl.b32 	%r31, %r30, 5;
	add.s32 	%r32, %r11, %r31;
	cvta.to.global.u64 	%rd6, %rd2;
	mul.wide.u32 	%rd7, %r32, 4;
	add.s64 	%rd8, %rd6, %rd7;
	st.global.f32 	[%rd8], %f2;
$L__BB0_4:
	ret;

}
	// .globl	_Z13withSwizzlingPfS_
.visible .entry _Z13withSwizzlingPfS_(
	.param .u64 .ptr .align 1 _Z13withSwizzlingPfS__param_0,
	.param .u64 .ptr .align 1 _Z13withSwizzlingPfS__param_1
)
{
	.reg .pred 	%p<7>;
	.reg .b32 	%r<31>;
	.reg .b32 	%f<3>;
	.reg .b64 	%rd<9>;
	// demoted variable
	.shared .align 4 .b8 _ZZ13withSwizzlingPfS_E4tile[4224];
	ld.param.u64 	%rd1, [_Z13withSwizzlingPfS__param_0];
	ld.param.u64 	%rd2, [_Z13withSwizzlingPfS__param_1];
	mov.u32 	%r13, %ctaid.x;
	shl.b32 	%r1, %r13, 5;
	mov.u32 	%r2, %tid.x;
	add.s32 	%r3, %r1, %r2;
	mov.u32 	%r14, %ctaid.y;
	shl.b32 	%r4, %r14, 5;
	mov.u32 	%r5, %tid.y;
	add.s32 	%r15, %r4, %r5;
	mov.u32 	%r7, %nctaid.x;
	shl.b32 	%r8, %r7, 5;
	setp.ge.u32 	%p1, %r3, %r8;
	mov.u32 	%r16, %nctaid.y;
	shl.b32 	%r10, %r16, 5;
	setp.ge.u32 	%p2, %r15, %r10;
	or.pred  	%p3, %p1, %p2;
	@%p3 bra 	$L__BB1_2;
	cvta.to.global.u64 	%rd3, %rd1;
	mul.lo.s32 	%r17, %r15, %r7;
	shl.b32 	%r18, %r17, 5;
	add.s32 	%r19, %r3, %r18;
	mul.wide.u32 	%rd4, %r19, 4;
	add.s64 	%rd5, %rd3, %rd4;
	ld.global.f32 	%f1, [%rd5];
	mov.u32 	%r20, _ZZ13withSwizzlingPfS_E4tile;
	mad.lo.s32 	%r21, %r5, 132, %r20;
	shl.b32 	%r22, %r2, 2;
	add.s32 	%r23, %r21, %r22;
	st.shared.f32 	[%r23], %f1;
$L__BB1_2:
	bar.sync 	0;
	add.s32 	%r11, %r4, %r2;
	add.s32 	%r12, %r1, %r5;
	setp.ge.u32 	%p4, %r11, %r10;
	setp.ge.u32 	%p5, %r12, %r8;
	or.pred  	%p6, %p4, %p5;
	@%p6 bra 	$L__BB1_4;
	mov.u32 	%r24, _ZZ13withSwizzlingPfS_E4tile;
	mad.lo.s32 	%r25, %r2, 132, %r24;
	shl.b32 	%r26, %r5, 2;
	add.s32 	%r27, %r25, %r26;
	ld.shared.f32 	%f2, [%r27];
	mul.lo.s32 	%r28, %r12, %r16;
	shl.b32 	%r29, %r28, 5;
	add.s32 	%r30, %r11, %r29;
	cvta.to.global.u64 	%rd6, %rd2;
	mul.wide.u32 	%rd7, %r30, 4;
	add.s64 	%rd8, %rd6, %rd7;
	st.global.f32 	[%rd8], %f2;
$L__BB1_4:
	ret;

}
	// .globl	_Z22advancedSwizzledKernelPfS_i
.visible .entry _Z22advancedSwizzledKernelPfS_i(
	.param .u64 .ptr .align 1 _Z22advancedSwizzledKernelPfS_i_param_0,
	.param .u64 .ptr .align 1 _Z22advancedSwizzledKernelPfS_i_param_1,
	.param .u32 _Z22advancedSwizzledKernelPfS_i_param_2
)
{
	.reg .b32 	%r<33>;
	.reg .b32 	%f<3>;
	.reg .b64 	%rd<8>;
	// demoted variable
	.shared .align 4 .b8 _ZZ22advancedSwizzledKernelPfS_iE5sdata[4608];
	ld.param.u64 	%rd1, [_Z22advancedSwizzledKernelPfS_i_param_0];
	ld.param.u64 	%rd2, [_Z22advancedSwizzledKernelPfS_i_param_1];
	ld.param.u32 	%r1, [_Z22advancedSwizzledKernelPfS_i_param_2];
	cvta.to.global.u64 	%rd3, %rd2;
	cvta.to.global.u64 	%rd4, %rd1;
	mov.u32 	%r2, %tid.x;
	mov.u32 	%r3, %ctaid.x;
	mov.u32 	%r4, %ntid.x;
	mad.lo.s32 	%r5, %r3, %r4, %r2;
	mul.wide.s32 	%rd5, %r5, 4;
	add.s64 	%rd6, %rd4, %rd5;
	ld.global.f32 	%f1, [%rd6];
	shr.u32 	%r6, %r2, 2;
	and.b32  	%r7, %r6, 31;
	mul.lo.s32 	%r8, %r1, %r7;
	shr.s32 	%r9, %r8, 31;
	shr.u32 	%r10, %r9, 27;
	add.s32 	%r11, %r8, %r10;
	and.b32  	%r12, %r11, 268435424;
	sub.s32 	%r13, %r8, %r12;
	shl.b32 	%r14, %r13, 4;
	shl.b32 	%r15, %r2, 2;
	xor.b32  	%r16, %r14, %r15;
	mov.u32 	%r17, _ZZ22advancedSwizzledKernelPfS_iE5sdata;
	add.s32 	%r18, %r17, %r16;
	st.shared.f32 	[%r18], %f1;
	bar.sync 	0;
	mul.lo.s32 	%r19, %r1, %r2;
	and.b32  	%r20, %r19, 31;
	shr.u32 	%r21, %r20, 2;
	mul.lo.s32 	%r22, %r21, %r1;
	shr.s32 	%r23, %r22, 31;
	shr.u32 	%r24, %r23, 27;
	add.s32 	%r25, %r22, %r24;
	and.b32  	%r26, %r25, 268435424;
	sub.s32 	%r27, %r22, %r26;
	shl.b32 	%r28, %r27, 4;
	shl.b32 	%r29, %r19, 2;
	and.b32  	%r30, %r29, 124;
	xor.b32  	%r31, %r28, %r30;
	add.s32 	%r32, %r17, %r31;
	ld.shared.f32 	%f2, [%r32];
	add.s64 	%rd7, %rd3, %rd5;
	st.global.f32 	[%rd7], %f2;
	ret;

}
	// .globl	_Z20completeSwizzledGemmPfS_S_iii
.visible .entry _Z20completeSwizzledGemmPfS_S_iii(
	.param .u64 .ptr .align 1 _Z20completeSwizzledGemmPfS_S_iii_param_0,
	.param .u64 .ptr .align 1 _Z20completeSwizzledGemmPfS_S_iii_param_1,
	.param .u64 .ptr .align 1 _Z20completeSwizzledGemmPfS_S_iii_param_2,
	.param .u32 _Z20completeSwizzledGemmPfS_S_iii_param_3,
	.param .u32 _Z20completeSwizzledGemmPfS_S_iii_param_4,
	.param .u32 _Z20completeSwizzledGemmPfS_S_iii_param_5
)
{
	.reg .pred 	%p<12>;
	.reg .b32 	%r<43>;
	.reg .b32 	%f<111>;
	.reg .b64 	%rd<13>;
	// demoted variable
	.shared .align 4 .b8 _ZZ20completeSwizzledGemmPfS_S_iiiE2As[4224];
	// demoted variable
	.shared .align 4 .b8 _ZZ20completeSwizzledGemmPfS_S_iiiE2Bs[4224];
	ld.param.u64 	%rd3, [_Z20completeSwizzledGemmPfS_S_iii_param_0];
	ld.param.u64 	%rd4, [_Z20completeSwizzledGemmPfS_S_iii_param_1];
	ld.param.u64 	%rd5, [_Z20completeSwizzledGemmPfS_S_iii_param_2];
	ld.param.u32 	%r24, [_Z20completeSwizzledGemmPfS_S_iii_param_3];
	ld.param.u32 	%r25, [_Z20completeSwizzledGemmPfS_S_iii_param_4];
	ld.param.u32 	%r26, [_Z20completeSwizzledGemmPfS_S_iii_param_5];
	mov.u32 	%r27, %ctaid.x;
	mov.u32 	%r28, %ctaid.y;
	mov.u32 	%r38, %tid.x;
	mov.u32 	%r40, %tid.y;
	shl.b32 	%r29, %r28, 5;
	add.s32 	%r3, %r29, %r40;
	shl.b32 	%r4, %r27, 5;
	add.s32 	%r5, %r4, %r38;
	setp.lt.s32 	%p1, %r26, 1;
	mov.f32 	%f110, 0f00000000;
	@%p1 bra 	$L__BB3_7;
	add.s32 	%r30, %r26, 31;
	shr.u32 	%r31, %r30, 5;
	mul.lo.s32 	%r32, %r40, 132;
	mov.u32 	%r33, _ZZ20completeSwizzledGemmPfS_S_iiiE2As;
	add.s32 	%r6, %r33, %r32;
	shl.b32 	%r34, %r38, 2;
	add.s32 	%r7, %r6, %r34;
	mov.u32 	%r35, _ZZ20completeSwizzledGemmPfS_S_iiiE2Bs;
	add.s32 	%r9, %r35, %r34;
	add.s32 	%r8, %r9, %r32;
	neg.s32 	%r42, %r31;
	mad.lo.s32 	%r36, %r40, %r25, %r38;
	add.s32 	%r41, %r36, %r4;
	shl.b32 	%r12, %r25, 5;
	mad.lo.s32 	%r39, %r26, %r3, %r38;
	cvta.to.global.u64 	%rd1, %rd3;
	cvta.to.global.u64 	%rd2, %rd4;
	mov.f32 	%f110, 0f00000000;
$L__BB3_2:
	setp.ge.s32 	%p2, %r3, %r24;
	setp.ge.s32 	%p3, %r38, %r26;
	mov.f32 	%f108, 0f00000000;
	or.pred  	%p4, %p2, %p3;
	@%p4 bra 	$L__BB3_4;
	mul.wide.u32 	%rd6, %r39, 4;
	add.s64 	%rd7, %rd1, %rd6;
	ld.global.f32 	%f108, [%rd7];
$L__BB3_4:
	setp.ge.s32 	%p5, %r5, %r25;
	st.shared.f32 	[%r7], %f108;
	setp.ge.s32 	%p6, %r40, %r26;
	mov.f32 	%f109, 0f00000000;
	or.pred  	%p7, %p6, %p5;
	@%p7 bra 	$L__BB3_6;
	mul.wide.s32 	%rd8, %r41, 4;
	add.s64 	%rd9, %rd2, %rd8;
	ld.global.f32 	%f109, [%rd9];
$L__BB3_6:
	st.shared.f32 	[%r8], %f109;
	bar.sync 	0;
	ld.shared.f32 	%f12, [%r6];
	ld.shared.f32 	%f13, [%r9];
	fma.rn.f32 	%f14, %f12, %f13, %f110;
	ld.shared.f32 	%f15, [%r6+4];
	ld.shared.f32 	%f16, [%r9+132];
	fma.rn.f32 	%f17, %f15, %f16, %f14;
	ld.shared.f32 	%f18, [%r6+8];
	ld.shared.f32 	%f19, [%r9+264];
	fma.rn.f32 	%f20, %f18, %f19, %f17;
	ld.shared.f32 	%f21, [%r6+12];
	ld.shared.f32 	%f22, [%r9+396];
	fma.rn.f32 	%f23, %f21, %f22, %f20;
	ld.shared.f32 	%f24, [%r6+16];
	ld.shared.f32 	%f25, [%r9+528];
	fma.rn.f32 	%f26, %f24, %f25, %f23;
	ld.shared.f32 	%f27, [%r6+20];
	ld.shared.f32 	%f28, [%r9+660];
	fma.rn.f32 	%f29, %f27, %f28, %f26;
	ld.shared.f32 	%f30, [%r6+24];
	ld.shared.f32 	%f31, [%r9+792];
	fma.rn.f32 	%f32, %f30, %f31, %f29;
	ld.shared.f32 	%f33, [%r6+28];
	ld.shared.f32 	%f34, [%r9+924];
	fma.rn.f32 	%f35, %f33, %f34, %f32;
	ld.shared.f32 	%f36, [%r6+32];
	ld.shared.f32 	%f37, [%r9+1056];
	fma.rn.f32 	%f38, %f36, %f37, %f35;
	ld.shared.f32 	%f39, [%r6+36];
	ld.shared.f32 	%f40, [%r9+1188];
	fma.rn.f32 	%f41, %f39, %f40, %f38;
	ld.shared.f32 	%f42, [%r6+40];
	ld.shared.f32 	%f43, [%r9+1320];
	fma.rn.f32 	%f44, %f42, %f43, %f41;
	ld.shared.f32 	%f45, [%r6+44];
	ld.shared.f32 	%f46, [%r9+1452];
	fma.rn.f32 	%f47, %f45, %f46, %f44;
	ld.shared.f32 	%f48, [%r6+48];
	ld.shared.f32 	%f49, [%r9+1584];
	fma.rn.f32 	%f50, %f48, %f49, %f47;
	ld.shared.f32 	%f51, [%r6+52];
	ld.shared.f32 	%f52, [%r9+1716];
	fma.rn.f32 	%f53, %f51, %f52, %f50;
	ld.shared.f32 	%f54, [%r6+56];
	ld.shared.f32 	%f55, [%r9+1848];
	fma.rn.f32 	%f56, %f54, %f55, %f53;
	ld.shared.f32 	%f57, [%r6+60];
	ld.shared.f32 	%f58, [%r9+1980];
	fma.rn.f32 	%f59, %f57, %f58, %f56;
	ld.shared.f32 	%f60, [%r6+64];
	ld.shared.f32 	%f61, [%r9+2112];
	fma.rn.f32 	%f62, %f60, %f61, %f59;
	ld.shared.f32 	%f63, [%r6+68];
	ld.shared.f32 	%f64, [%r9+2244];
	fma.rn.f32 	%f65, %f63, %f64, %f62;
	ld.shared.f32 	%f66, [%r6+72];
	ld.shared.f32 	%f67, [%r9+2376];
	fma.rn.f32 	%f68, %f66, %f67, %f65;
	ld.shared.f32 	%f69, [%r6+76];
	ld.shared.f32 	%f70, [%r9+2508];
	fma.rn.f32 	%f71, %f69, %f70, %f68;
	ld.shared.f32 	%f72, [%r6+80];
	ld.shared.f32 	%f73, [%r9+2640];
	fma.rn.f32 	%f74, %f72, %f73, %f71;
	ld.shared.f32 	%f75, [%r6+84];
	ld.shared.f32 	%f76, [%r9+2772];
	fma.rn.f32 	%f77, %f75, %f76, %f74;
	ld.shared.f32 	%f78, [%r6+88];
	ld.shared.f32 	%f79, [%r9+2904];
	fma.rn.f32 	%f80, %f78, %f79, %f77;
	ld.shared.f32 	%f81, [%r6+92];
	ld.shared.f32 	%f82, [%r9+3036];
	fma.rn.f32 	%f83, %f81, %f82, %f80;
	ld.shared.f32 	%f84, [%r6+96];
	ld.shared.f32 	%f85, [%r9+3168];
	fma.rn.f32 	%f86, %f84, %f85, %f83;
	ld.shared.f32 	%f87, [%r6+100];
	ld.shared.f32 	%f88, [%r9+3300];
	fma.rn.f32 	%f89, %f87, %f88, %f86;
	ld.shared.f32 	%f90, [%r6+104];
	ld.shared.f32 	%f91, [%r9+3432];
	fma.rn.f32 	%f92, %f90, %f91, %f89;
	ld.shared.f32 	%f93, [%r6+108];
	ld.shared.f32 	%f94, [%r9+3564];
	fma.rn.f32 	%f95, %f93, %f94, %f92;
	ld.shared.f32 	%f96, [%r6+112];
	ld.shared.f32 	%f97, [%r9+3696];
	fma.rn.f32 	%f98, %f96, %f97, %f95;
	ld.shared.f32 	%f99, [%r6+116];
	ld.shared.f32 	%f100, [%r9+3828];
	fma.rn.f32 	%f101, %f99, %f100, %f98;
	ld.shared.f32 	%f102, [%r6+120];
	ld.shared.f32 	%f103, [%r9+3960];
	fma.rn.f32 	%f104, %f102, %f103, %f101;
	ld.shared.f32 	%f105, [%r6+124];
	ld.shared.f32 	%f106, [%r9+4092];
	fma.rn.f32 	%f110, %f105, %f106, %f104;
	bar.sync 	0;
	add.s32 	%r42, %r42, 1;
	setp.ne.s32 	%p8, %r42, 0;
	add.s32 	%r41, %r41, %r12;
	add.s32 	%r40, %r40, 32;
	add.s32 	%r39, %r39, 32;
	add.s32 	%r38, %r38, 32;
	@%p8 bra 	$L__BB3_2;
$L__BB3_7:
	setp.ge.s32 	%p9, %r3, %r24;
	setp.ge.s32 	%p10, %r5, %r25;
	or.pred  	%p11, %p9, %p10;
	@%p11 bra 	$L__BB3_9;
	mad.lo.s32 	%r37, %r25, %r3, %r5;
	cvta.to.global.u64 	%rd10, %rd5;
	mul.wide.u32 	%rd11, %r37, 4;
	add.s64 	%rd12, %rd10, %rd11;
	st.global.f32 	[%rd12], %f110;
$L__BB3_9:
	ret;

}


// ===== COMPILED SASS (sm_100) =====

	.target	sm_100

	.elftype	@"ET_EXEC"


//--------------------- .note.nv.tkinfo           --------------------------
	.section	.note.nv.tkinfo,"",@"SHT_NOTE"
	.sectionflags	@"SHF_NOTE_NV_TKINFO"
	.tkinfo
        /*0018*/ 	.word	0x00000002
        /*0030*/ 	.string	""
        /*0030*/ 	.string	"ptxas"
        /*0030*/ 	.string	"Cuda compilation tools, release 13.0, V13.0.88"
        /*0030*/ 	.string	"Build cuda_13.0.r13.0/compiler.36424714_0"
        /*0030*/ 	.string	"-arch sm_100 -m 64 "



//--------------------- .note.nv.cuinfo           --------------------------
	.section	.note.nv.cuinfo,"",@"SHT_NOTE"
	.sectionflags	@"SHF_NOTE_NV_CUINFO"
        /*0018*/ 	.short	0x0002
        /*001a*/ 	.short	0x0064
        /*001c*/ 	.short	0x0082
	.zero		2


//--------------------- .nv.info                  --------------------------
	.section	.nv.info,"",@"SHT_CUDA_INFO"
	.align	4


	//----- nvinfo : EIATTR_REGCOUNT
	.align		4
        /*0000*/ 	.byte	0x04, 0x2f
        /*0002*/ 	.short	(.L_1 - .L_0)
	.align		4
.L_0:
        /*0004*/ 	.word	index@(_Z16withoutSwizzlingPfS_)
        /*0008*/ 	.word	0x0000000c


	//----- nvinfo : EIATTR_FRAME_SIZE
	.align		4
.L_1:
        /*000c*/ 	.byte	0x04, 0x11
        /*000e*/ 	.short	(.L_3 - .L_2)
	.align		4
.L_2:
        /*0010*/ 	.word	index@(_Z16withoutSwizzlingPfS_)
        /*0014*/ 	.word	0x00000000


	//----- nvinfo : EIATTR_REGCOUNT
	.align		4
.L_3:
        /*0018*/ 	.byte	0x04, 0x2f
        /*001a*/ 	.short	(.L_5 - .L_4)
	.align		4
.L_4:
        /*001c*/ 	.word	index@(_Z13withSwizzlingPfS_)
        /*0020*/ 	.word	0x0000000c


	//----- nvinfo : EIATTR_FRAME_SIZE
	.align		4
.L_5:
        /*0024*/ 	.byte	0x04, 0x11
        /*0026*/ 	.short	(.L_7 - .L_6)
	.align		4
.L_6:
        /*0028*/ 	.word	index@(_Z13withSwizzlingPfS_)
        /*002c*/ 	.word	0x00000000


	//----- nvinfo : EIATTR_REGCOUNT
	.align		4
.L_7:
        /*0030*/ 	.byte	0x04, 0x2f
        /*0032*/ 	.short	(.L_9 - .L_8)
	.align		4
.L_8:
        /*0034*/ 	.word	index@(_Z22advancedSwizzledKernelPfS_i)
        /*0038*/ 	.word	0x0000000c


	//----- nvinfo : EIATTR_FRAME_SIZE
	.align		4
.L_9:
        /*003c*/ 	.byte	0x04, 0x11
        /*003e*/ 	.short	(.L_11 - .L_10)
	.align		4
.L_10:
        /*0040*/ 	.word	index@(_Z22advancedSwizzledKernelPfS_i)
        /*0044*/ 	.word	0x00000000


	//----- nvinfo : EIATTR_REGCOUNT
	.align		4
.L_11:
        /*0048*/ 	.byte	0x04, 0x2f
        /*004a*/ 	.short	(.L_13 - .L_12)
	.align		4
.L_12:
        /*004c*/ 	.word	index@(_Z20completeSwizzledGemmPfS_S_iii)
        /*0050*/ 	.word	0x0000001f


	//----- nvinfo : EIATTR_FRAME_SIZE
	.align		4
.L_13:
        /*0054*/ 	.byte	0x04, 0x11
        /*0056*/ 	.short	(.L_15 - .L_14)
	.align		4
.L_14:
        /*0058*/ 	.word	index@(_Z20completeSwizzledGemmPfS_S_iii)
        /*005c*/ 	.word	0x00000000


	//----- nvinfo : EIATTR_MIN_STACK_SIZE
	.align		4
.L_15:
        /*0060*/ 	.byte	0x04, 0x12
        /*0062*/ 	.short	(.L_17 - .L_16)
	.align		4
.L_16:
        /*0064*/ 	.word	index@(_Z20completeSwizzledGemmPfS_S_iii)
        /*0068*/ 	.word	0x00000000


	//----- nvinfo : EIATTR_MIN_STACK_SIZE
	.align		4
.L_17:
        /*006c*/ 	.byte	0x04, 0x12
        /*006e*/ 	.short	(.L_19 - .L_18)
	.align		4
.L_18:
        /*0070*/ 	.word	index@(_Z22advancedSwizzledKernelPfS_i)
        /*0074*/ 	.word	0x00000000


	//----- nvinfo : EIATTR_MIN_STACK_SIZE
	.align		4
.L_19:
        /*0078*/ 	.byte	0x04, 0x12
        /*007a*/ 	.short	(.L_21 - .L_20)
	.align		4
.L_20:
        /*007c*/ 	.word	index@(_Z13withSwizzlingPfS_)
        /*0080*/ 	.word	0x00000000


	//----- nvinfo : EIATTR_MIN_STACK_SIZE
	.align		4
.L_21:
        /*0084*/ 	.byte	0x04, 0x12
        /*0086*/ 	.short	(.L_23 - .L_22)
	.align		4
.L_22:
        /*0088*/ 	.word	index@(_Z16withoutSwizzlingPfS_)
        /*008c*/ 	.word	0x00000000
.L_23:


//--------------------- .nv.compat                --------------------------
	.section	.nv.compat,"",@"SHT_CUDA_COMPAT_INFO"
	.align	4
        /*0000*/ 	.byte	0x02, 0x09, 0x00, 0x00, 0x02, 0x02, 0x01, 0x00, 0x02, 0x05, 0x05, 0x00, 0x03, 0x07, 0x01, 0x01
        /*0010*/ 	.byte	0x02, 0x03, 0x00, 0x00, 0x02, 0x06, 0x01, 0x00, 0x04, 0x0b, 0x08, 0x00, 0x09, 0x00, 0x00, 0x00
        /*0020*/ 	.byte	0x00, 0x00, 0x00, 0x00


//--------------------- .nv.info._Z20completeSwizzledGemmPfS_S_iii --------------------------
	.section	.nv.info._Z20completeSwizzledGemmPfS_S_iii,"",@"SHT_CUDA_INFO"
	.sectionflags	@""
	.align	4


	//----- nvinfo : EIATTR_CUDA_API_VERSION
	.align		4
        /*0000*/ 	.byte	0x04, 0x37
        /*0002*/ 	.short	(.L_25 - .L_24)
.L_24:
        /*0004*/ 	.word	0x00000082


	//----- nvinfo : EIATTR_KPARAM_INFO
	.align		4
.L_25:
        /*0008*/ 	.byte	0x04, 0x17
        /*000a*/ 	.short	(.L_27 - .L_26)
.L_26:
        /*000c*/ 	.word	0x00000000
        /*0010*/ 	.short	0x0005
        /*0012*/ 	.short	0x0020
        /*0014*/ 	.byte	0x00, 0xf0, 0x11, 0x00


	//----- nvinfo : EIATTR_KPARAM_INFO
	.align		4
.L_27:
        /*0018*/ 	.byte	0x04, 0x17
        /*001a*/ 	.short	(.L_29 - .L_28)
.L_28:
        /*001c*/ 	.word	0x00000000
        /*0020*/ 	.short	0x0004
        /*0022*/ 	.short	0x001c
        /*0024*/ 	.byte	0x00, 0xf0, 0x11, 0x00


	//----- nvinfo : EIATTR_KPARAM_INFO
	.align		4
.L_29:
        /*0028*/ 	.byte	0x04, 0x17
        /*002a*/ 	.short	(.L_31 - .L_30)
.L_30:
        /*002c*/ 	.word	0x00000000
        /*0030*/ 	.short	0x0003
        /*0032*/ 	.short	0x0018
        /*0034*/ 	.byte	0x00, 0xf0, 0x11, 0x00


	//----- nvinfo : EIATTR_KPARAM_INFO
	.align		4
.L_31:
        /*0038*/ 	.byte	0x04, 0x17
        /*003a*/ 	.short	(.L_33 - .L_32)
.L_32:
        /*003c*/ 	.word	0x00000000
        /*0040*/ 	.short	0x0002
        /*0042*/ 	.short	0x0010
        /*0044*/ 	.byte	0x00, 0xf5, 0x21, 0x00


	//----- nvinfo : EIATTR_KPARAM_INFO
	.align		4
.L_33:
        /*0048*/ 	.byte	0x04, 0x17
        /*004a*/ 	.short	(.L_35 - .L_34)
.L_34:
        /*004c*/ 	.word	0x00000000
        /*0050*/ 	.short	0x0001
        /*0052*/ 	.short	0x0008
        /*0054*/ 	.byte	0x00, 0xf5, 0x21, 0x00


	//----- nvinfo : EIATTR_KPARAM_INFO
	.align		4
.L_35:
        /*0058*/ 	.byte	0x04, 0x17
        /*005a*/ 	.short	(.L_37 - .L_36)
.L_36:
        /*005c*/ 	.word	0x00000000
        /*0060*/ 	.short	0x0000
        /*0062*/ 	.short	0x0000
        /*0064*/ 	.byte	0x00, 0xf5, 0x21, 0x00


	//----- nvinfo : EIATTR_SPARSE_MMA_MASK
	.align		4
.L_37:
        /*0068*/ 	.byte	0x03, 0x50
        /*006a*/ 	.short	0x0000


	//----- nvinfo : EIATTR_MAXREG_COUNT
	.align		4
        /*006c*/ 	.byte	0x03, 0x1b
        /*006e*/ 	.short	0x00ff


	//----- nvinfo : EIATTR_NUM_BARRIERS
	.align		4
        /*0070*/ 	.byte	0x02, 0x4c
        /*0072*/ 	.byte	0x01
	.zero		1


	//----- nvinfo : EIATTR_MERCURY_ISA_VERSION
	.align		4
        /*0074*/ 	.byte	0x03, 0x5f
        /*0076*/ 	.short	0x0101


	//----- nvinfo : EIATTR_VRC_CTA_INIT_COUNT
	.align		4
        /*0078*/ 	.byte	0x02, 0x4a
	.zero		1
	.zero		1


	//----- nvinfo : EIATTR_EXIT_INSTR_OFFSETS
	.align		4
        /*007c*/ 	.byte	0x04, 0x1c
        /*007e*/ 	.short	(.L_39 - .L_38)


	//   ....[0]....
.L_38:
        /*0080*/ 	.word	0x00000990


	//   ....[1]....
        /*0084*/ 	.word	0x000009e0


	//----- nvinfo : EIATTR_CBANK_PARAM_SIZE
	.align		4
.L_39:
        /*0088*/ 	.byte	0x03, 0x19
        /*008a*/ 	.short	0x0024


	//----- nvinfo : EIATTR_PARAM_CBANK
	.align		4
        /*008c*/ 	.byte	0x04, 0x0a
        /*008e*/ 	.short	(.L_41 - .L_40)
	.align		4
.L_40:
        /*0090*/ 	.word	index@(.nv.constant0._Z20completeSwizzledGemmPfS_S_iii)
        /*0094*/ 	.short	0x0380
        /*0096*/ 	.short	0x0024


	//----- nvinfo : EIATTR_SW_WAR
	.align		4
.L_41:
        /*0098*/ 	.byte	0x04, 0x36
        /*009a*/ 	.short	(.L_43 - .L_42)
.L_42:
        /*009c*/ 	.word	0x00000008
.L_43:


//--------------------- .nv.info._Z22advancedSwizzledKernelPfS_i --------------------------
	.section	.nv.info._Z22advancedSwizzledKernelPfS_i,"",@"SHT_CUDA_INFO"
	.sectionflags	@""
	.align	4


	//----- nvinfo : EIATTR_CUDA_API_VERSION
	.align		4
        /*0000*/ 	.byte	0x04, 0x37
        /*0002*/ 	.short	(.L_45 - .L_44)
.L_44:
        /*0004*/ 	.word	0x00000082


	//----- nvinfo : EIATTR_KPARAM_INFO
	.align		4
.L_45:
        /*0008*/ 	.byte	0x04, 0x17
        /*000a*/ 	.short	(.L_47 - .L_46)
.L_46:
        /*000c*/ 	.word	0x00000000
        /*0010*/ 	.short	0x0002
        /*0012*/ 	.short	0x0010
        /*0014*/ 	.byte	0x00, 0xf0, 0x11, 0x00


	//----- nvinfo : EIATTR_KPARAM_INFO
	.align		4
.L_47:
        /*0018*/ 	.byte	0x04, 0x17
        /*001a*/ 	.short	(.L_49 - .L_48)
.L_48:
        /*001c*/ 	.word	0x00000000
        /*0020*/ 	.short	0x0001
        /*0022*/ 	.short	0x0008
        /*0024*/ 	.byte	0x00, 0xf5, 0x21, 0x00


	//----- nvinfo : EIATTR_KPARAM_INFO
	.align		4
.L_49:
        /*0028*/ 	.byte	0x04, 0x17
        /*002a*/ 	.short	(.L_51 - .L_50)
.L_50:
        /*002c*/ 	.word	0x00000000
        /*0030*/ 	.short	0x0000
        /*0032*/ 	.short	0x0000
        /*0034*/ 	.byte	0x00, 0xf5, 0x21, 0x00


	//----- nvinfo : EIATTR_SPARSE_MMA_MASK
	.align		4
.L_51:
        /*0038*/ 	.byte	0x03, 0x50
        /*003a*/ 	.short	0x0000


	//----- nvinfo : EIATTR_MAXREG_COUNT
	.align		4
        /*003c*/ 	.byte	0x03, 0x1b
        /*003e*/ 	.short	0x00ff


	//----- nvinfo : EIATTR_NUM_BARRIERS
	.align		4
        /*0040*/ 	.byte	0x02, 0x4c
        /*0042*/ 	.byte	0x01
	.zero		1


	//----- nvinfo : EIATTR_MERCURY_ISA_VERSION
	.align		4
        /*0044*/ 	.byte	0x03, 0x5f
        /*0046*/ 	.short	0x0101


	//----- nvinfo : EIATTR_VRC_CTA_INIT_COUNT
	.align		4
        /*0048*/ 	.byte	0x02, 0x4a
	.zero		1
	.zero		1


	//----- nvinfo : EIATTR_EXIT_INSTR_OFFSETS
	.align		4
        /*004c*/ 	.byte	0x04, 0x1c
        /*004e*/ 	.short	(.L_53 - .L_52)


	//   ....[0]....
.L_52:
        /*0050*/ 	.word	0x00000280


	//----- nvinfo : EIATTR_CBANK_PARAM_SIZE
	.align		4
.L_53:
        /*0054*/ 	.byte	0x03, 0x19
        /*0056*/ 	.short	0x0014


	//----- nvinfo : EIATTR_PARAM_CBANK
	.align		4
        /*0058*/ 	.byte	0x04, 0x0a
        /*005a*/ 	.short	(.L_55 - .L_54)
	.align		4
.L_54:
        /*005c*/ 	.word	index@(.nv.constant0._Z22advancedSwizzledKernelPfS_i)
        /*0060*/ 	.short	0x0380
        /*0062*/ 	.short	0x0014


	//----- nvinfo : EIATTR_SW_WAR
	.align		4
.L_55:
        /*0064*/ 	.byte	0x04, 0x36
        /*0066*/ 	.short	(.L_57 - .L_56)
.L_56:
        /*0068*/ 	.word	0x00000008
.L_57:


//--------------------- .nv.info._Z13withSwizzlingPfS_ --------------------------
	.section	.nv.info._Z13withSwizzlingPfS_,"",@"SHT_CUDA_INFO"
	.sectionflags	@""
	.align	4


	//----- nvinfo : EIATTR_CUDA_API_VERSION
	.align		4
        /*0000*/ 	.byte	0x04, 0x37
        /*0002*/ 	.short	(.L_59 - .L_58)
.L_58:
        /*0004*/ 	.word	0x00000082


	//----- nvinfo : EIATTR_KPARAM_INFO
	.align		4
.L_59:
        /*0008*/ 	.byte	0x04, 0x17
        /*000a*/ 	.short	(.L_61 - .L_60)
.L_60:
        /*000c*/ 	.word	0x00000000
        /*0010*/ 	.short	0x0001
        /*0012*/ 	.short	0x0008
        /*0014*/ 	.byte	0x00, 0xf5, 0x21, 0x00


	//----- nvinfo : EIATTR_KPARAM_INFO
	.align		4
.L_61:
        /*0018*/ 	.byte	0x04, 0x17
        /*001a*/ 	.short	(.L_63 - .L_62)
.L_62:
        /*001c*/ 	.word	0x00000000
        /*0020*/ 	.short	0x0000
        /*0022*/ 	.short	0x0000
        /*0024*/ 	.byte	0x00, 0xf5, 0x21, 0x00


	//----- nvinfo : EIATTR_SPARSE_MMA_MASK
	.align		4
.L_63:
        /*0028*/ 	.byte	0x03, 0x50
        /*002a*/ 	.short	0x0000


	//----- nvinfo : EIATTR_MAXREG_COUNT
	.align		4
        /*002c*/ 	.byte	0x03, 0x1b
        /*002e*/ 	.short	0x00ff


	//----- nvinfo : EIATTR_NUM_BARRIERS
	.align		4
        /*0030*/ 	.byte	0x02, 0x4c
        /*0032*/ 	.byte	0x01
	.zero		1


	//----- nvinfo : EIATTR_MERCURY_ISA_VERSION
	.align		4
        /*0034*/ 	.byte	0x03, 0x5f
        /*0036*/ 	.short	0x0101


	//----- nvinfo : EIATTR_VRC_CTA_INIT_COUNT
	.align		4
        /*0038*/ 	.byte	0x02, 0x4a
	.zero		1
	.zero		1


	//----- nvinfo : EIATTR_EXIT_INSTR_OFFSETS
	.align		4
        /*003c*/ 	.byte	0x04, 0x1c
        /*003e*/ 	.short	(.L_65 - .L_64)


	//   ....[0]....
.L_64:
        /*0040*/ 	.word	0x000001e0


	//   ....[1]....
        /*0044*/ 	.word	0x000002a0


	//----- nvinfo : EIATTR_CBANK_PARAM_SIZE
	.align		4
.L_65:
        /*0048*/ 	.byte	0x03, 0x19
        /*004a*/ 	.short	0x0010


	//----- nvinfo : EIATTR_PARAM_CBANK
	.align		4
        /*004c*/ 	.byte	0x04, 0x0a
        /*004e*/ 	.short	(.L_67 - .L_66)
	.align		4
.L_66:
        /*0050*/ 	.word	index@(.nv.constant0._Z13withSwizzlingPfS_)
        /*0054*/ 	.short	0x0380
        /*0056*/ 	.short	0x0010


	//----- nvinfo : EIATTR_SW_WAR
	.align		4
.L_67:
        /*0058*/ 	.byte	0x04, 0x36
        /*005a*/ 	.short	(.L_69 - .L_68)
.L_68:
        /*005c*/ 	.word	0x00000008
.L_69:


//--------------------- .nv.info._Z16withoutSwizzlingPfS_ --------------------------
	.section	.nv.info._Z16withoutSwizzlingPfS_,"",@"SHT_CUDA_INFO"
	.sectionflags	@""
	.align	4


	//----- nvinfo : EIATTR_CUDA_API_VERSION
	.align		4
        /*0000*/ 	.byte	0x04, 0x37
        /*0002*/ 	.short	(.L_71 - .L_70)
.L_70:
        /*0004*/ 	.word	0x00000082


	//----- nvinfo : EIATTR_KPARAM_INFO
	.align		4
.L_71:
        /*0008*/ 	.byte	0x04, 0x17
        /*000a*/ 	.short	(.L_73 - .L_72)
.L_72:
        /*000c*/ 	.word	0x00000000
        /*0010*/ 	.short	0x0001
        /*0012*/ 	.short	0x0008
        /*0014*/ 	.byte	0x00, 0xf5, 0x21, 0x00


	//----- nvinfo : EIATTR_KPARAM_INFO
	.align		4
.L_73:
        /*0018*/ 	.byte	0x04, 0x17
        /*001a*/ 	.short	(.L_75 - .L_74)
.L_74:
        /*001c*/ 	.word	0x00000000
        /*0020*/ 	.short	0x0000
        /*0022*/ 	.short	0x0000
        /*0024*/ 	.byte	0x00, 0xf5, 0x21, 0x00


	//----- nvinfo : EIATTR_SPARSE_MMA_MASK
	.align		4
.L_75:
        /*0028*/ 	.byte	0x03, 0x50
        /*002a*/ 	.short	0x0000


	//----- nvinfo : EIATTR_MAXREG_COUNT
	.align		4
        /*002c*/ 	.byte	0x03, 0x1b
        /*002e*/ 	.short	0x00ff


	//----- nvinfo : EIATTR_NUM_BARRIERS
	.align		4
        /*0030*/ 	.byte	0x02, 0x4c
        /*0032*/ 	.byte	0x01
	.zero		1


	//----- nvinfo : EIATTR_MERCURY_ISA_VERSION
	.align		4
        /*0034*/ 	.byte	0x03, 0x5f
        /*0036*/ 	.short	0x0101


	//----- nvinfo : EIATTR_VRC_CTA_INIT_COUNT
	.align		4
        /*0038*/ 	.byte	0x02, 0x4a
	.zero		1
	.zero		1


	//----- nvinfo : EIATTR_EXIT_INSTR_OFFSETS
	.align		4
        /*003c*/ 	.byte	0x04, 0x1c
        /*003e*/ 	.short	(.L_77 - .L_76)


	//   ....[0]....
.L_76:
        /*0040*/ 	.word	0x000001e0


	//   ....[1]....
        /*0044*/ 	.word	0x000002a0


	//----- nvinfo : EIATTR_CBANK_PARAM_SIZE
	.align		4
.L_77:
        /*0048*/ 	.byte	0x03, 0x19
        /*004a*/ 	.short	0x0010


	//----- nvinfo : EIATTR_PARAM_CBANK
	.align		4
        /*004c*/ 	.byte	0x04, 0x0a
        /*004e*/ 	.short	(.L_79 - .L_78)
	.align		4
.L_78:
        /*0050*/ 	.word	index@(.nv.constant0._Z16withoutSwizzlingPfS_)
        /*0054*/ 	.short	0x0380
        /*0056*/ 	.short	0x0010


	//----- nvinfo : EIATTR_SW_WAR
	.align		4
.L_79:
        /*0058*/ 	.byte	0x04, 0x36
        /*005a*/ 	.short	(.L_81 - .L_80)
.L_80:
        /*005c*/ 	.word	0x00000008
.L_81:


//--------------------- .nv.callgraph             --------------------------
	.section	.nv.callgraph,"",@"SHT_CUDA_CALLGRAPH"
	.align	4
	.sectionentsize	8
	.align		4
        /*0000*/ 	.word	0x00000000
	.align		4
        /*0004*/ 	.word	0xffffffff
	.align		4
        /*0008*/ 	.word	0x00000000
	.align		4
        /*000c*/ 	.word	0xfffffffe
	.align		4
        /*0010*/ 	.word	0x00000000
	.align		4
        /*0014*/ 	.word	0xfffffffd
	.align		4
        /*0018*/ 	.word	0x00000000
	.align		4
        /*001c*/ 	.word	0xfffffffc


//--------------------- .text._Z20completeSwizzledGemmPfS_S_iii --------------------------
	.section	.text._Z20completeSwizzledGemmPfS_S_iii,"ax",@progbits
	.align	128
        .global         _Z20completeSwizzledGemmPfS_S_iii
        .type           _Z20completeSwizzledGemmPfS_S_iii,@function
        .size           _Z20completeSwizzledGemmPfS_S_iii,(.L_x_6 - _Z20completeSwizzledGemmPfS_S_iii)
        .other          _Z20completeSwizzledGemmPfS_S_iii,@"STO_CUDA_ENTRY STV_DEFAULT"
_Z20completeSwizzledGemmPfS_S_iii:
.text._Z20completeSwizzledGemmPfS_S_iii:
[----:B------:R-:W-:Y:S01]  /*0000*/  LDC R1, c[0x0][0x37c] ;  /* 0x0000df00ff017b82 */ /* 0x000fe20000000800 */
[----:B------:R-:W0:Y:S01]  /*0010*/  S2R R3, SR_CTAID.Y ;  /* 0x0000000000037919 */ /* 0x000e220000002600 */
[----:B------:R-:W1:Y:S01]  /*0020*/  LDCU UR5, c[0x0][0x3a0] ;  /* 0x00007400ff0577ac */ /* 0x000e620008000800 */
[----:B------:R-:W-:Y:S01]  /*0030*/  HFMA2 R16, -RZ, RZ, 0, 0 ;  /* 0x00000000ff107431 */ /* 0x000fe200000001ff */
[----:B------:R-:W0:Y:S01]  /*0040*/  S2R R5, SR_TID.Y ;  /* 0x0000000000057919 */ /* 0x000e220000002200 */
[----:B------:R-:W2:Y:S01]  /*0050*/  LDCU.64 UR6, c[0x0][0x358] ;  /* 0x00006b00ff0677ac */ /* 0x000ea20008000a00 */
[----:B------:R-:W3:Y:S01]  /*0060*/  S2R R13, SR_CTAID.X ;  /* 0x00000000000d7919 */ /* 0x000ee20000002500 */
[----:B------:R-:W3:Y:S01]  /*0070*/  S2R R0, SR_TID.X ;  /* 0x0000000000007919 */ /* 0x000ee20000002100 */
[----:B-1----:R-:W-:Y:S01]  /*0080*/  UISETP.GE.AND UP0, UPT, UR5, 0x1, UPT ;  /* 0x000000010500788c */ /* 0x002fe2000bf06270 */
[----:B0-----:R-:W-:Y:S02]  /*0090*/  LEA R3, R3, R5, 0x5 ;  /* 0x0000000503037211 */ /* 0x001fe400078e28ff */
[----:B---3--:R-:W-:-:S06]  /*00a0*/  LEA R2, R13, R0, 0x5 ;  /* 0x000000000d027211 */ /* 0x008fcc00078e28ff */
[----:B--2---:R-:W-:Y:S05]  /*00b0*/  BRA.U !UP0, `(.L_x_0) ;  /* 0x0000000908287547 */ /* 0x004fea000b800000 */
[----:B------:R-:W0:Y:S01]  /*00c0*/  S2R R11, SR_CgaCtaId ;  /* 0x00000000000b7919 */ /* 0x000e220000008800 */
[----:B------:R-:W1:Y:S01]  /*00d0*/  LDCU UR8, c[0x0][0x39c] ;  /* 0x00007380ff0877ac */ /* 0x000e620008000800 */
[----:B------:R-:W2:Y:S01]  /*00e0*/  LDC R7, c[0x0][0x39c] ;  /* 0x0000e700ff077b82 */ /* 0x000ea20000000800 */
[----:B------:R-:W-:Y:S01]  /*00f0*/  MOV R4, 0x400 ;  /* 0x0000040000047802 */ /* 0x000fe20000000f00 */
[----:B------:R-:W-:Y:S01]  /*0100*/  UIADD3 UR4, UPT, UPT, UR5, 0x1f, URZ ;  /* 0x0000001f05047890 */ /* 0x000fe2000fffe0ff */
[----:B------:R-:W-:Y:S01]  /*0110*/  MOV R16, RZ ;  /* 0x000000ff00107202 */ /* 0x000fe20000000f00 */
[----:B------:R-:W3:Y:S01]  /*0120*/  LDCU UR10, c[0x0][0x3a0] ;  /* 0x00007400ff0a77ac */ /* 0x000ee20008000800 */
[----:B------:R-:W-:Y:S01]  /*0130*/  IADD3 R6, PT, PT, R4, 0x1080, RZ ;  /* 0x0000108004067810 */ /* 0x000fe20007ffe0ff */
[----:B------:R-:W-:Y:S01]  /*0140*/  USHF.R.U32.HI UR4, URZ, 0x5, UR4 ;  /* 0x00000005ff047899 */ /* 0x000fe20008011604 */
[----:B------:R-:W4:Y:S03]  /*0150*/  LDCU UR9, c[0x0][0x398] ;  /* 0x00007300ff0977ac */ /* 0x000f260008000800 */
[----:B------:R-:W-:Y:S01]  /*0160*/  UIADD3 UR4, UPT, UPT, -UR4, URZ, URZ ;  /* 0x000000ff04047290 */ /* 0x000fe2000fffe1ff */
[----:B-1----:R-:W-:-:S05]  /*0170*/  IMAD R10, R5, UR8, R0 ;  /* 0x00000008050a7c24 */ /* 0x002fca000f8e0200 */
[----:B------:R-:W-:Y:S02]  /*0180*/  LEA R10, R13, R10, 0x5 ;  /* 0x0000000a0d0a7211 */ /* 0x000fe400078e28ff */
[C---:B0-----:R-:W-:Y:S02]  /*0190*/  LEA R4, R11.reuse, R4, 0x18 ;  /* 0x000000040b047211 */ /* 0x041fe400078ec0ff */
[----:B------:R-:W-:-:S03]  /*01a0*/  LEA R11, R11, R6, 0x18 ;  /* 0x000000060b0b7211 */ /* 0x000fc600078ec0ff */
[----:B------:R-:W-:Y:S01]  /*01b0*/  IMAD R9, R5, 0x84, R4 ;  /* 0x0000008405097824 */ /* 0x000fe200078e0204 */
[----:B------:R-:W-:Y:S01]  /*01c0*/  LEA R6, R0, R11, 0x2 ;  /* 0x0000000b00067211 */ /* 0x000fe200078e10ff */
[----:B------:R-:W-:-:S03]  /*01d0*/  IMAD R4, R3, UR5, R0 ;  /* 0x0000000503047c24 */ /* 0x000fc6000f8e0200 */
[----:B------:R-:W-:Y:S01]  /*01e0*/  LEA R11, R0, R9, 0x2 ;  /* 0x00000009000b7211 */ /* 0x000fe200078e10ff */
[----:B---34-:R-:W-:-:S07]  /*01f0*/  IMAD R8, R5, 0x84, R6 ;  /* 0x0000008405087824 */ /* 0x018fce00078e0206 */
.L_x_1:
[----:B------:R-:W-:Y:S02]  /*0200*/  ISETP.GE.AND P1, PT, R0, UR10, PT ;  /* 0x0000000a00007c0c */ /* 0x000fe4000bf26270 */
[----:B------:R-:W-:Y:S02]  /*0210*/  CS2R R18, SRZ ;  /* 0x0000000000127805 */ /* 0x000fe4000001ff00 */
[----:B--2---:R-:W-:Y:S02]  /*0220*/  ISETP.GE.AND P0, PT, R2, R7, PT ;  /* 0x000000070200720c */ /* 0x004fe40003f06270 */
[----:B------:R-:W-:Y:S02]  /*0230*/  ISETP.GE.OR P1, PT, R3, UR9, P1 ;  /* 0x0000000903007c0c */ /* 0x000fe40008f26670 */
[----:B------:R-:W-:-:S11]  /*0240*/  ISETP.GE.OR P0, PT, R5, UR10, P0 ;  /* 0x0000000a05007c0c */ /* 0x000fd60008706670 */
[----:B------:R-:W0:Y:S08]  /*0250*/  @!P1 LDC.64 R14, c[0x0][0x380] ;  /* 0x0000e000ff0e9b82 */ /* 0x000e300000000a00 */
[----:B------:R-:W1:Y:S01]  /*0260*/  @!P0 LDC.64 R12, c[0x0][0x388] ;  /* 0x0000e200ff0c8b82 */ /* 0x000e620000000a00 */
[----:B0-----:R-:W-:-:S05]  /*0270*/  @!P1 IMAD.WIDE.U32 R14, R4, 0x4, R14 ;  /* 0x00000004040e9825 */ /* 0x001fca00078e000e */
[----:B------:R-:W2:Y:S01]  /*0280*/  @!P1 LDG.E R18, desc[UR6][R14.64] ;  /* 0x000000060e129981 */ /* 0x000ea2000c1e1900 */
[----:B-1----:R-:W-:-:S05]  /*0290*/  @!P0 IMAD.WIDE R12, R10, 0x4, R12 ;  /* 0x000000040a0c8825 */ /* 0x002fca00078e020c */
[----:B------:R-:W3:Y:S01]  /*02a0*/  @!P0 LDG.E R19, desc[UR6][R12.64] ;  /* 0x000000060c138981 */ /* 0x000ee2000c1e1900 */
[----:B------:R-:W-:-:S04]  /*02b0*/  UIADD3 UR4, UPT, UPT, UR4, 0x1, URZ ;  /* 0x0000000104047890 */ /* 0x000fc8000fffe0ff */
[----:B------:R-:W-:Y:S01]  /*02c0*/  UISETP.NE.AND UP0, UPT, UR4, URZ, UPT ;  /* 0x000000ff0400728c */ /* 0x000fe2000bf05270 */
[----:B------:R-:W-:Y:S02]  /*02d0*/  IADD3 R0, PT, PT, R0, 0x20, RZ ;  /* 0x0000002000007810 */ /* 0x000fe40007ffe0ff */
[----:B------:R-:W-:Y:S02]  /*02e0*/  IADD3 R5, PT, PT, R5, 0x20, RZ ;  /* 0x0000002005057810 */ /* 0x000fe40007ffe0ff */
[----:B------:R-:W-:Y:S02]  /*02f0*/  IADD3 R4, PT, PT, R4, 0x20, RZ ;  /* 0x0000002004047810 */ /* 0x000fe40007ffe0ff */
[----:B------:R-:W-:Y:S01]  /*0300*/  LEA R10, R7, R10, 0x5 ;  /* 0x0000000a070a7211 */ /* 0x000fe200078e28ff */
[----:B--2---:R-:W-:Y:S04]  /*0310*/  STS [R11], R18 ;  /* 0x000000120b007388 */ /* 0x004fe80000000800 */
[----:B---3--:R-:W-:Y:S01]  /*0320*/  STS [R8], R19 ;  /* 0x0000001308007388 */ /* 0x008fe20000000800 */
[----:B------:R-:W-:Y:S06]  /*0330*/  BAR.SYNC.DEFER_BLOCKING 0x0 ;  /* 0x0000000000007b1d */ /* 0x000fec0000010000 */
[----:B------:R-:W-:Y:S04]  /*0340*/  LDS R21, [R9] ;  /* 0x0000000009157984 */ /* 0x000fe80000000800 */
[----:B------:R-:W0:Y:S04]  /*0350*/  LDS R20, [R6] ;  /* 0x0000000006147984 */ /* 0x000e280000000800 */
[----:B------:R-:W-:Y:S04]  /*0360*/  LDS R27, [R9+0x4] ;  /* 0x00000400091b7984 */ /* 0x000fe80000000800 */
[----:B------:R-:W1:Y:S04]  /*0370*/  LDS R28, [R6+0x84] ;  /* 0x00008400061c7984 */ /* 0x000e680000000800 */
[----:B------:R-:W-:Y:S04]  /*0380*/  LDS R26, [R9+0x8] ;  /* 0x00000800091a7984 */ /* 0x000fe80000000800 */
[----:B------:R-:W2:Y:S04]  /*0390*/  LDS R17, [R6+0x108] ;  /* 0x0001080006117984 */ /* 0x000ea80000000800 */
[----:B------:R-:W-:Y:S04]  /*03a0*/  LDS R14, [R9+0xc] ;  /* 0x00000c00090e7984 */ /* 0x000fe80000000800 */
[----:B------:R-:W3:Y:S04]  /*03b0*/  LDS R13, [R6+0x18c] ;  /* 0x00018c00060d7984 */ /* 0x000ee80000000800 */
[----:B------:R-:W-:Y:S04]  /*03c0*/  LDS R22, [R9+0x10] ;  /* 0x0000100009167984 */ /* 0x000fe80000000800 */
[----:B------:R-:W4:Y:S04]  /*03d0*/  LDS R23, [R6+0x210] ;  /* 0x0002100006177984 */ /* 0x000f280000000800 */
[----:B------:R-:W-:Y:S04]  /*03e0*/  LDS R24, [R9+0x14] ;  /* 0x0000140009187984 */ /* 0x000fe80000000800 */
[----:B------:R-:W5:Y:S01]  /*03f0*/  LDS R25, [R6+0x294] ;  /* 0x0002940006197984 */ /* 0x000f620000000800 */
[----:B0-----:R-:W-:-:S03]  /*0400*/  FFMA R16, R21, R20, R16 ;  /* 0x0000001415107223 */ /* 0x001fc60000000010 */
[----:B------:R-:W-:Y:S04]  /*0410*/  LDS R20, [R9+0x18] ;  /* 0x0000180009147984 */ /* 0x000fe80000000800 */
[----:B------:R-:W0:Y:S01]  /*0420*/  LDS R21, [R6+0x318] ;  /* 0x0003180006157984 */ /* 0x000e220000000800 */
[----:B-1----:R-:W-:-:S03]  /*0430*/  FFMA R27, R27, R28, R16 ;  /* 0x0000001c1b1b7223 */ /* 0x002fc60000000010 */
[----:B------:R-:W-:Y:S04]  /*0440*/  LDS R18, [R9+0x1c] ;  /* 0x00001c0009127984 */ /* 0x000fe80000000800 */
[----:B------:R-:W1:Y:S01]  /*0450*/  LDS R19, [R6+0x39c] ;  /* 0x00039c0006137984 */ /* 0x000e620000000800 */
[----:B--2---:R-:W-:-:S03]  /*0460*/  FFMA R27, R26, R17, R27 ;  /* 0x000000111a1b7223 */ /* 0x004fc6000000001b */
[----:B------:R-:W-:Y:S04]  /*0470*/  LDS R16, [R9+0x20] ;  /* 0x0000200009107984 */ /* 0x000fe80000000800 */
[----:B------:R-:W2:Y:S01]  /*0480*/  LDS R17, [R6+0x420] ;  /* 0x0004200006117984 */ /* 0x000ea20000000800 */
[----:B---3--:R-:W-:-:S03]  /*0490*/  FFMA R27, R14, R13, R27 ;  /* 0x0000000d0e1b7223 */ /* 0x008fc6000000001b */
[----:B------:R-:W-:Y:S04]  /*04a0*/  LDS R14, [R9+0x24] ;  /* 0x00002400090e7984 */ /* 0x000fe80000000800 */
[----:B------:R-:W3:Y:S04]  /*04b0*/  LDS R15, [R6+0x4a4] ;  /* 0x0004a400060f7984 */ /* 0x000ee80000000800 */
[----:B------:R-:W-:Y:S04]  /*04c0*/  LDS R12, [R9+0x28] ;  /* 0x00002800090c7984 */ /* 0x000fe80000000800 */
[----:B------:R-:W3:Y:S01]  /*04d0*/  LDS R13, [R6+0x528] ;  /* 0x00052800060d7984 */ /* 0x000ee20000000800 */
[----:B----4-:R-:W-:-:S03]  /*04e0*/  FFMA R23, R22, R23, R27 ;  /* 0x0000001716177223 */ /* 0x010fc6000000001b */
[----:B------:R-:W-:Y:S01]  /*04f0*/  LDS R22, [R9+0x2c] ;  /* 0x00002c0009167984 */ /* 0x000fe20000000800 */
[----:B-----5:R-:W-:-:S03]  /*0500*/  FFMA R25, R24, R25, R23 ;  /* 0x0000001918197223 */ /* 0x020fc60000000017 */
[----:B------:R-:W4:Y:S01]  /*0510*/  LDS R23, [R6+0x5ac] ;  /* 0x0005ac0006177984 */ /* 0x000f220000000800 */
        /* <DEDUP_REMOVED lines=11> */
[----:B------:R-:W3:Y:S01]  /*05d0*/  LDS R17, [R6+0x7bc] ;  /* 0x0007bc0006117984 */ /* 0x000ee20000000800 */
[----:B------:R-:W-:-:S03]  /*05e0*/  FFMA R27, R12, R13, R15 ;  /* 0x0000000d0c1b7223 */ /* 0x000fc6000000000f */
[----:B------:R-:W-:Y:S04]  /*05f0*/  LDS R12, [R9+0x40] ;  /* 0x00004000090c7984 */ /* 0x000fe80000000800 */
[----:B------:R-:W5:Y:S04]  /*0600*/  LDS R13, [R6+0x840] ;  /* 0x00084000060d7984 */ /* 0x000f680000000800 */
[----:B------:R-:W-:Y:S04]  /*0610*/  LDS R14, [R9+0x44] ;  /* 0x00004400090e7984 */ /* 0x000fe80000000800 */
[----:B------:R-:W5:Y:S01]  /*0620*/  LDS R15, [R6+0x8c4] ;  /* 0x0008c400060f7984 */ /* 0x000f620000000800 */
[----:B----4-:R-:W-:-:S03]  /*0630*/  FFMA R23, R22, R23, R27 ;  /* 0x0000001716177223 */ /* 0x010fc6000000001b */
[----:B------:R-:W-:Y:S01]  /*0640*/  LDS R22, [R6+0x948] ;  /* 0x0009480006167984 */ /* 0x000fe20000000800 */
[----:B0-----:R-:W-:-:S03]  /*0650*/  FFMA R25, R24, R25, R23 ;  /* 0x0000001918197223 */ /* 0x001fc60000000017 */
        /* <DEDUP_REMOVED lines=10> */
[----:B-----5:R-:W-:-:S03]  /*0700*/  FFMA R25, R12, R13, R25 ;  /* 0x0000000d0c197223 */ /* 0x020fc60000000019 */
[----:B------:R-:W-:Y:S04]  /*0710*/  LDS R13, [R9+0x58] ;  /* 0x00005800090d7984 */ /* 0x000fe80000000800 */
[----:B------:R-:W4:Y:S01]  /*0720*/  LDS R12, [R6+0xb58] ;  /* 0x000b5800060c7984 */ /* 0x000f220000000800 */
[----:B------:R-:W-:-:S03]  /*0730*/  FFMA R26, R14, R15, R25 ;  /* 0x0000000f0e1a7223 */ /* 0x000fc60000000019 */
[----:B------:R-:W-:Y:S04]  /*0740*/  LDS R25, [R9+0x5c] ;  /* 0x00005c0009197984 */ /* 0x000fe80000000800 */
[----:B------:R-:W5:Y:S04]  /*0750*/  LDS R24, [R6+0xbdc] ;  /* 0x000bdc0006187984 */ /* 0x000f680000000800 */
[----:B------:R-:W-:Y:S04]  /*0760*/  LDS R15, [R9+0x60] ;  /* 0x00006000090f7984 */ /* 0x000fe80000000800 */
[----:B------:R-:W5:Y:S01]  /*0770*/  LDS R14, [R6+0xc60] ;  /* 0x000c6000060e7984 */ /* 0x000f620000000800 */
[----:B0-----:R-:W-:-:S04]  /*0780*/  FFMA R23, R23, R22, R26 ;  /* 0x0000001617177223 */ /* 0x001fc8000000001a */
[----:B-1----:R-:W-:Y:S02]  /*0790*/  FFMA R23, R20, R21, R23 ;  /* 0x0000001514177223 */ /* 0x002fe40000000017 */
[----:B------:R-:W-:Y:S02]  /*07a0*/  LDS R21, [R9+0x64] ;  /* 0x0000640009157984 */ /* 0x000fe40000000800 */
[----:B--2---:R-:W-:Y:S02]  /*07b0*/  FFMA R22, R18, R19, R23 ;  /* 0x0000001312167223 */ /* 0x004fe40000000017 */
[----:B------:R-:W0:Y:S04]  /*07c0*/  LDS R20, [R6+0xce4] ;  /* 0x000ce40006147984 */ /* 0x000e280000000800 */
[----:B------:R-:W-:Y:S01]  /*07d0*/  LDS R18, [R9+0x68] ;  /* 0x0000680009127984 */ /* 0x000fe20000000800 */
[----:B---3--:R-:W-:-:S03]  /*07e0*/  FFMA R22, R17, R16, R22 ;  /* 0x0000001011167223 */ /* 0x008fc60000000016 */
[----:B------:R-:W1:Y:S04]  /*07f0*/  LDS R19, [R6+0xd68] ;  /* 0x000d680006137984 */ /* 0x000e680000000800 */
[----:B------:R-:W-:Y:S01]  /*0800*/  LDS R16, [R9+0x6c] ;  /* 0x00006c0009107984 */ /* 0x000fe20000000800 */
[----:B----4-:R-:W-:-:S03]  /*0810*/  FFMA R22, R13, R12, R22 ;  /* 0x0000000c0d167223 */ /* 0x010fc60000000016 */
[----:B------:R-:W2:Y:S04]  /*0820*/  LDS R17, [R6+0xdec] ;  /* 0x000dec0006117984 */ /* 0x000ea80000000800 */
[----:B------:R-:W-:Y:S01]  /*0830*/  LDS R12, [R9+0x70] ;  /* 0x00007000090c7984 */ /* 0x000fe20000000800 */
[----:B-----5:R-:W-:-:S03]  /*0840*/  FFMA R24, R25, R24, R22 ;  /* 0x0000001819187223 */ /* 0x020fc60000000016 */
[----:B------:R-:W3:Y:S04]  /*0850*/  LDS R13, [R6+0xe70] ;  /* 0x000e7000060d7984 */ /* 0x000ee80000000800 */
[----:B------:R-:W-:Y:S01]  /*0860*/  LDS R22, [R9+0x74] ;  /* 0x0000740009167984 */ /* 0x000fe20000000800 */
[----:B------:R-:W-:-:S03]  /*0870*/  FFMA R26, R15, R14, R24 ;  /* 0x0000000e0f1a7223 */ /* 0x000fc60000000018 */
[----:B------:R-:W4:Y:S04]  /*0880*/  LDS R23, [R6+0xef4] ;  /* 0x000ef40006177984 */ /* 0x000f280000000800 */
[----:B------:R-:W-:Y:S04]  /*0890*/  LDS R24, [R9+0x78] ;  /* 0x0000780009187984 */ /* 0x000fe80000000800 */
[----:B------:R-:W5:Y:S04]  /*08a0*/  LDS R25, [R6+0xf78] ;  /* 0x000f780006197984 */ /* 0x000f680000000800 */
[----:B------:R-:W-:Y:S04]  /*08b0*/  LDS R14, [R9+0x7c] ;  /* 0x00007c00090e7984 */ /* 0x000fe80000000800 */
[----:B------:R-:W5:Y:S01]  /*08c0*/  LDS R15, [R6+0xffc] ;  /* 0x000ffc00060f7984 */ /* 0x000f620000000800 */
[----:B0-----:R-:W-:-:S04]  /*08d0*/  FFMA R21, R21, R20, R26 ;  /* 0x0000001415157223 */ /* 0x001fc8000000001a */
[----:B-1----:R-:W-:-:S04]  /*08e0*/  FFMA R19, R18, R19, R21 ;  /* 0x0000001312137223 */ /* 0x002fc80000000015 */
[----:B--2---:R-:W-:-:S04]  /*08f0*/  FFMA R17, R16, R17, R19 ;  /* 0x0000001110117223 */ /* 0x004fc80000000013 */
[----:B---3--:R-:W-:-:S04]  /*0900*/  FFMA R13, R12, R13, R17 ;  /* 0x0000000d0c0d7223 */ /* 0x008fc80000000011 */
[----:B----4-:R-:W-:-:S04]  /*0910*/  FFMA R13, R22, R23, R13 ;  /* 0x00000017160d7223 */ /* 0x010fc8000000000d */
[----:B-----5:R-:W-:-:S04]  /*0920*/  FFMA R13, R24, R25, R13 ;  /* 0x00000019180d7223 */ /* 0x020fc8000000000d */
[----:B------:R-:W-:Y:S01]  /*0930*/  FFMA R16, R14, R15, R13 ;  /* 0x0000000f0e107223 */ /* 0x000fe2000000000d */
[----:B------:R-:W-:Y:S06]  /*0940*/  BAR.SYNC.DEFER_BLOCKING 0x0 ;  /* 0x0000000000007b1d */ /* 0x000fec0000010000 */
[----:B------:R-:W-:Y:S05]  /*0950*/  BRA.U UP0, `(.L_x_1) ;  /* 0xfffffff900287547 */ /* 0x000fea000b83ffff */
.L_x_0:
[----:B------:R-:W0:Y:S02]  /*0960*/  LDCU.64 UR4, c[0x0][0x398] ;  /* 0x00007300ff0477ac */ /* 0x000e240008000a00 */
[----:B0-----:R-:W-:-:S04]  /*0970*/  ISETP.GE.AND P0, PT, R2, UR5, PT ;  /* 0x0000000502007c0c */ /* 0x001fc8000bf06270 */
[----:B------:R-:W-:-:S13]  /*0980*/  ISETP.GE.OR P0, PT, R3, UR4, P0 ;  /* 0x0000000403007c0c */ /* 0x000fda0008706670 */
[----:B------:R-:W-:Y:S05]  /*0990*/  @P0 EXIT ;  /* 0x000000000000094d */ /* 0x000fea0003800000 */
[----:B------:R-:W0:Y:S01]  /*09a0*/  LDC.64 R4, c[0x0][0x390] ;  /* 0x0000e400ff047b82 */ /* 0x000e220000000a00 */
[----:B------:R-:W-:-:S04]  /*09b0*/  IMAD R3, R3, UR5, R2 ;  /* 0x0000000503037c24 */ /* 0x000fc8000f8e0202 */
[----:B0-----:R-:W-:-:S05]  /*09c0*/  IMAD.WIDE.U32 R2, R3, 0x4, R4 ;  /* 0x0000000403027825 */ /* 0x001fca00078e0004 */
[----:B------:R-:W-:Y:S01]  /*09d0*/  STG.E desc[UR6][R2.64], R16 ;  /* 0x0000001002007986 */ /* 0x000fe2000c101906 */
[----:B------:R-:W-:Y:S05]  /*09e0*/  EXIT ;  /* 0x000000000000794d */ /* 0x000fea0003800000 */
.L_x_2:
[----:B------:R-:W-:-:S00]  /*09f0*/  BRA `(.L_x_2) ;  /* 0xfffffffc00fc7947 */ /* 0x000fc0000383ffff */
[----:B------:R-:W-:-:S00]  /*0a00*/  NOP ;  /* 0x0000000000007918 */ /* 0x000fc00000000000 */
[----:B------:R-:W-:-:S00]  /*0a10*/  NOP ;  /* 0x0000000000007918 */ /* 0x000fc00000000000 */
[----:B------:R-:W-:-:S00]  /*0a20*/  NOP ;  /* 0x0000000000007918 */ /* 0x000fc00000000000 */
[----:B------:R-:W-:-:S00]  /*0a30*/  NOP ;  /* 0x0000000000007918 */ /* 0x000fc00000000000 */
[----:B------:R-:W-:-:S00]  /*0a40*/  NOP ;  /* 0x0000000000007918 */ /* 0x000fc00000000000 */
[----:B------:R-:W-:-:S00]  /*0a50*/  NOP ;  /* 0x0000000000007918 */ /* 0x000fc00000000000 */
[----:B------:R-:W-:-:S00]  /*0a60*/  NOP ;  /* 0x0000000000007918 */ /* 0x000fc00000000000 */
[----:B------:R-:W-:-:S00]  /*0a70*/  NOP ;  /* 0x0000000000007918 */ /* 0x000fc00000000000 */
.L_x_6:


//--------------------- .text._Z22advancedSwizzledKernelPfS_i --------------------------
	.section	.text._Z22advancedSwizzledKernelPfS_i,"ax",@progbits
	.align	128
        .global         _Z22advancedSwizzledKernelPfS_i
        .type           _Z22advancedSwizzledKernelPfS_i,@function
        .size           _Z22advancedSwizzledKernelPfS_i,(.L_x_7 - _Z22advancedSwizzledKernelPfS_i)
        .other          _Z22advancedSwizzledKernelPfS_i,@"STO_CUDA_ENTRY STV_DEFAULT"
_Z22advancedSwizzledKernelPfS_i:
.text._Z22advancedSwizzledKernelPfS_i:
[----:B------:R-:W-:Y:S01]  /*0000*/  LDC R1, c[0x0][0x37c] ;  /* 0x0000df00ff017b82 */ /* 0x000fe20000000800 */
[----:B------:R-:W0:Y:S07]  /*0010*/  S2R R9, SR_TID.X ;  /* 0x0000000000097919 */ /* 0x000e2e0000002100 */
[----:B------:R-:W0:Y:S01]  /*0020*/  S2UR UR4, SR_CTAID.X ;  /* 0x00000000000479c3 */ /* 0x000e220000002500 */
[----:B------:R-:W1:Y:S07]  /*0030*/  LDCU.64 UR6, c[0x0][0x358] ;  /* 0x00006b00ff0677ac */ /* 0x000e6e0008000a00 */
[----:B------:R-:W0:Y:S08]  /*0040*/  LDC R0, c[0x0][0x360] ;  /* 0x0000d800ff007b82 */ /* 0x000e300000000800 */
[----:B------:R-:W2:Y:S01]  /*0050*/  LDC.64 R2, c[0x0][0x380] ;  /* 0x0000e000ff027b82 */ /* 0x000ea20000000a00 */
[----:B0-----:R-:W-:Y:S01]  /*0060*/  IMAD R0, R0, UR4, R9 ;  /* 0x0000000400007c24 */ /* 0x001fe2000f8e0209 */
[----:B------:R-:W0:Y:S03]  /*0070*/  LDCU UR4, c[0x0][0x390] ;  /* 0x00007200ff0477ac */ /* 0x000e260008000800 */
[----:B--2---:R-:W-:-:S05]  /*0080*/  IMAD.WIDE R2, R0, 0x4, R2 ;  /* 0x0000000400027825 */ /* 0x004fca00078e0202 */
[----:B-1----:R1:W2:Y:S01]  /*0090*/  LDG.E R4, desc[UR6][R2.64] ;  /* 0x0000000602047981 */ /* 0x0022a2000c1e1900 */
[----:B------:R-:W-:Y:S01]  /*00a0*/  SHF.R.U32.HI R5, RZ, 0x2, R9 ;  /* 0x00000002ff057819 */ /* 0x000fe20000011609 */
[----:B------:R-:W3:Y:S03]  /*00b0*/  S2UR UR5, SR_CgaCtaId ;  /* 0x00000000000579c3 */ /* 0x000ee60000008800 */
[----:B------:R-:W-:Y:S01]  /*00c0*/  LOP3.LUT R5, R5, 0x1f, RZ, 0xc0, !PT ;  /* 0x0000001f05057812 */ /* 0x000fe200078ec0ff */
[----:B0-----:R-:W-:-:S04]  /*00d0*/  IMAD R7, R9, UR4, RZ ;  /* 0x0000000409077c24 */ /* 0x001fc8000f8e02ff */
[----:B------:R-:W-:Y:S01]  /*00e0*/  IMAD R5, R5, UR4, RZ ;  /* 0x0000000405057c24 */ /* 0x000fe2000f8e02ff */
[C---:B------:R-:W-:Y:S01]  /*00f0*/  LOP3.LUT R6, R7.reuse, 0x1f, RZ, 0xc0, !PT ;  /* 0x0000001f07067812 */ /* 0x040fe200078ec0ff */
[----:B------:R-:W-:-:S03]  /*0100*/  IMAD.SHL.U32 R7, R7, 0x4, RZ ;  /* 0x0000000407077824 */ /* 0x000fc600078e00ff */
[----:B------:R-:W-:-:S05]  /*0110*/  SHF.R.U32.HI R6, RZ, 0x2, R6 ;  /* 0x00000002ff067819 */ /* 0x000fca0000011606 */
[----:B------:R-:W-:Y:S01]  /*0120*/  IMAD R8, R6, UR4, RZ ;  /* 0x0000000406087c24 */ /* 0x000fe2000f8e02ff */
[----:B------:R-:W-:Y:S01]  /*0130*/  SHF.R.S32.HI R6, RZ, 0x1f, R5 ;  /* 0x0000001fff067819 */ /* 0x000fe20000011405 */
[----:B------:R-:W-:-:S03]  /*0140*/  UMOV UR4, 0x400 ;  /* 0x0000040000047882 */ /* 0x000fc60000000000 */
[----:B-1----:R-:W-:Y:S01]  /*0150*/  SHF.R.S32.HI R3, RZ, 0x1f, R8 ;  /* 0x0000001fff037819 */ /* 0x002fe20000011408 */
[----:B---3--:R-:W-:Y:S01]  /*0160*/  ULEA UR4, UR5, UR4, 0x18 ;  /* 0x0000000405047291 */ /* 0x008fe2000f8ec0ff */
[----:B------:R-:W-:Y:S02]  /*0170*/  LEA.HI R6, R6, R5, RZ, 0x5 ;  /* 0x0000000506067211 */ /* 0x000fe400078f28ff */
[----:B------:R-:W-:Y:S02]  /*0180*/  LEA.HI R3, R3, R8, RZ, 0x5 ;  /* 0x0000000803037211 */ /* 0x000fe400078f28ff */
[----:B------:R-:W-:Y:S02]  /*0190*/  LOP3.LUT R6, R6, 0xfffffe0, RZ, 0xc0, !PT ;  /* 0x0fffffe006067812 */ /* 0x000fe400078ec0ff */
[----:B------:R-:W-:-:S03]  /*01a0*/  LOP3.LUT R3, R3, 0xfffffe0, RZ, 0xc0, !PT ;  /* 0x0fffffe003037812 */ /* 0x000fc600078ec0ff */
[----:B------:R-:W-:Y:S02]  /*01b0*/  IMAD.IADD R6, R5, 0x1, -R6 ;  /* 0x0000000105067824 */ /* 0x000fe400078e0a06 */
[----:B------:R-:W-:Y:S02]  /*01c0*/  IMAD.IADD R8, R8, 0x1, -R3 ;  /* 0x0000000108087824 */ /* 0x000fe400078e0a03 */
[----:B------:R-:W-:Y:S02]  /*01d0*/  IMAD.SHL.U32 R3, R9, 0x4, RZ ;  /* 0x0000000409037824 */ /* 0x000fe400078e00ff */
[----:B------:R-:W-:Y:S02]  /*01e0*/  IMAD.SHL.U32 R6, R6, 0x10, RZ ;  /* 0x0000001006067824 */ /* 0x000fe400078e00ff */
[----:B------:R-:W-:-:S03]  /*01f0*/  IMAD.SHL.U32 R8, R8, 0x10, RZ ;  /* 0x0000001008087824 */ /* 0x000fc600078e00ff */
[----:B------:R-:W-:Y:S02]  /*0200*/  LOP3.LUT R5, R6, R3, RZ, 0x3c, !PT ;  /* 0x0000000306057212 */ /* 0x000fe400078e3cff */
[----:B------:R-:W-:Y:S01]  /*0210*/  LOP3.LUT R7, R8, 0x7c, R7, 0x78, !PT ;  /* 0x0000007c08077812 */ /* 0x000fe200078e7807 */
[----:B------:R-:W0:Y:S02]  /*0220*/  LDC.64 R2, c[0x0][0x388] ;  /* 0x0000e200ff027b82 */ /* 0x000e240000000a00 */
[----:B0-----:R-:W-:Y:S01]  /*0230*/  IMAD.WIDE R2, R0, 0x4, R2 ;  /* 0x0000000400027825 */ /* 0x001fe200078e0202 */
[----:B--2---:R-:W-:Y:S05]  /*0240*/  STS [R5+UR4], R4 ;  /* 0x0000000405007988 */ /* 0x004fea0008000804 */
[----:B------:R-:W-:Y:S06]  /*0250*/  BAR.SYNC.DEFER_BLOCKING 0x0 ;  /* 0x0000000000007b1d */ /* 0x000fec0000010000 */
[----:B------:R-:W0:Y:S04]  /*0260*/  LDS R7, [R7+UR4] ;  /* 0x0000000407077984 */ /* 0x000e280008000800 */
[----:B0-----:R-:W-:Y:S01]  /*0270*/  STG.E desc[UR6][R2.64], R7 ;  /* 0x0000000702007986 */ /* 0x001fe2000c101906 */
[----:B------:R-:W-:Y:S05]  /*0280*/  EXIT ;  /* 0x000000000000794d */ /* 0x000fea0003800000 */
.L_x_3:
        /* <DEDUP_REMOVED lines=15> */
.L_x_7:


//--------------------- .text._Z13withSwizzlingPfS_ --------------------------
	.section	.text._Z13withSwizzlingPfS_,"ax",@progbits
	.align	128
        .global         _Z13withSwizzlingPfS_
        .type           _Z13withSwizzlingPfS_,@function
        .size           _Z13withSwizzlingPfS_,(.L_x_8 - _Z13withSwizzlingPfS_)
        .other          _Z13withSwizzlingPfS_,@"STO_CUDA_ENTRY STV_DEFAULT"
_Z13withSwizzlingPfS_:
.text._Z13withSwizzlingPfS_:
[----:B------:R-:W-:Y:S01]  /*0000*/  LDC R1, c[0x0][0x37c] ;  /* 0x0000df00ff017b82 */ /* 0x000fe20000000800 */
[----:B------:R-:W0:Y:S01]  /*0010*/  S2R R9, SR_TID.Y ;  /* 0x0000000000097919 */ /* 0x000e220000002200 */
[----:B------:R-:W1:Y:S01]  /*0020*/  LDCU UR8, c[0x0][0x370] ;  /* 0x00006e00ff0877ac */ /* 0x000e620008000800 */
[----:B------:R-:W0:Y:S01]  /*0030*/  S2R R8, SR_CTAID.Y ;  /* 0x0000000000087919 */ /* 0x000e220000002600 */
[----:B------:R-:W2:Y:S01]  /*0040*/  LDCU UR9, c[0x0][0x374] ;  /* 0x00006e80ff0977ac */ /* 0x000ea20008000800 */
[----:B------:R-:W3:Y:S01]  /*0050*/  S2R R6, SR_CTAID.X ;  /* 0x0000000000067919 */ /* 0x000ee20000002500 */
[----:B------:R-:W4:Y:S01]  /*0060*/  LDCU.64 UR6, c[0x0][0x358] ;  /* 0x00006b00ff0677ac */ /* 0x000f220008000a00 */
[----:B------:R-:W3:Y:S01]  /*0070*/  S2R R7, SR_TID.X ;  /* 0x0000000000077919 */ /* 0x000ee20000002100 */
[----:B-1----:R-:W-:Y:S02]  /*0080*/  USHF.L.U32 UR4, UR8, 0x5, URZ ;  /* 0x0000000508047899 */ /* 0x002fe400080006ff */
[----:B--2---:R-:W-:Y:S01]  /*0090*/  USHF.L.U32 UR5, UR9, 0x5, URZ ;  /* 0x0000000509057899 */ /* 0x004fe200080006ff */
[----:B0-----:R-:W-:-:S05]  /*00a0*/  IMAD R4, R8, 0x20, R9 ;  /* 0x0000002008047824 */ /* 0x001fca00078e0209 */
[----:B------:R-:W-:Y:S01]  /*00b0*/  ISETP.GE.U32.AND P0, PT, R4, UR5, PT ;  /* 0x0000000504007c0c */ /* 0x000fe2000bf06070 */
[----:B---3--:R-:W-:-:S05]  /*00c0*/  IMAD R0, R6, 0x20, R7 ;  /* 0x0000002006007824 */ /* 0x008fca00078e0207 */
[----:B------:R-:W-:-:S13]  /*00d0*/  ISETP.GE.U32.OR P0, PT, R0, UR4, P0 ;  /* 0x0000000400007c0c */ /* 0x000fda0008706470 */
[----:B------:R-:W0:Y:S01]  /*00e0*/  @!P0 LDC.64 R2, c[0x0][0x380] ;  /* 0x0000e000ff028b82 */ /* 0x000e220000000a00 */
[----:B------:R-:W-:-:S05]  /*00f0*/  @!P0 IMAD R5, R4, UR8, RZ ;  /* 0x0000000804058c24 */ /* 0x000fca000f8e02ff */
[----:B------:R-:W-:-:S05]  /*0100*/  @!P0 LEA R5, R5, R0, 0x5 ;  /* 0x0000000005058211 */ /* 0x000fca00078e28ff */
[----:B0-----:R-:W-:-:S06]  /*0110*/  @!P0 IMAD.WIDE.U32 R2, R5, 0x4, R2 ;  /* 0x0000000405028825 */ /* 0x001fcc00078e0002 */
[----:B----4-:R-:W2:Y:S01]  /*0120*/  @!P0 LDG.E R2, desc[UR6][R2.64] ;  /* 0x0000000602028981 */ /* 0x010ea2000c1e1900 */
[----:B------:R-:W-:Y:S01]  /*0130*/  @!P0 MOV R0, 0x400 ;  /* 0x0000040000008802 */ /* 0x000fe20000000f00 */
[----:B------:R-:W-:Y:S01]  /*0140*/  IMAD R6, R6, 0x20, R9 ;  /* 0x0000002006067824 */ /* 0x000fe200078e0209 */
[----:B------:R-:W-:Y:S01]  /*0150*/  LEA R4, R8, R7, 0x5 ;  /* 0x0000000708047211 */ /* 0x000fe200078e28ff */
[----:B------:R-:W0:Y:S03]  /*0160*/  @!P0 S2R R5, SR_CgaCtaId ;  /* 0x0000000000058919 */ /* 0x000e260000008800 */
[----:B------:R-:W-:-:S04]  /*0170*/  ISETP.GE.U32.AND P1, PT, R6, UR4, PT ;  /* 0x0000000406007c0c */ /* 0x000fc8000bf26070 */
[----:B------:R-:W-:Y:S02]  /*0180*/  ISETP.GE.U32.OR P1, PT, R4, UR5, P1 ;  /* 0x0000000504007c0c */ /* 0x000fe40008f26470 */
[----:B0-----:R-:W-:-:S05]  /*0190*/  @!P0 LEA R0, R5, R0, 0x18 ;  /* 0x0000000005008211 */ /* 0x001fca00078ec0ff */
[----:B------:R-:W-:-:S04]  /*01a0*/  @!P0 IMAD R0, R9, 0x84, R0 ;  /* 0x0000008409008824 */ /* 0x000fc800078e0200 */
[----:B------:R-:W-:-:S05]  /*01b0*/  @!P0 IMAD R5, R7, 0x4, R0 ;  /* 0x0000000407058824 */ /* 0x000fca00078e0200 */
[----:B--2---:R0:W-:Y:S01]  /*01c0*/  @!P0 STS [R5], R2 ;  /* 0x0000000205008388 */ /* 0x0041e20000000800 */
[----:B------:R-:W-:Y:S06]  /*01d0*/  BAR.SYNC.DEFER_BLOCKING 0x0 ;  /* 0x0000000000007b1d */ /* 0x000fec0000010000 */
[----:B------:R-:W-:Y:S05]  /*01e0*/  @P1 EXIT ;  /* 0x000000000000194d */ /* 0x000fea0003800000 */
[----:B------:R-:W1:Y:S01]  /*01f0*/  S2R R3, SR_CgaCtaId ;  /* 0x0000000000037919 */ /* 0x000e620000008800 */
[----:B------:R-:W-:-:S04]  /*0200*/  MOV R0, 0x400 ;  /* 0x0000040000007802 */ /* 0x000fc80000000f00 */
[----:B-1----:R-:W-:Y:S02]  /*0210*/  LEA R0, R3, R0, 0x18 ;  /* 0x0000000003007211 */ /* 0x002fe400078ec0ff */
[----:B0-----:R-:W0:Y:S03]  /*0220*/  LDC.64 R2, c[0x0][0x388] ;  /* 0x0000e200ff027b82 */ /* 0x001e260000000a00 */
[----:B------:R-:W-:Y:S02]  /*0230*/  IMAD R0, R7, 0x84, R0 ;  /* 0x0000008407007824 */ /* 0x000fe400078e0200 */
[----:B------:R-:W-:-:S03]  /*0240*/  IMAD R7, R6, UR9, RZ ;  /* 0x0000000906077c24 */ /* 0x000fc6000f8e02ff */
[----:B------:R-:W-:Y:S01]  /*0250*/  LEA R0, R9, R0, 0x2 ;  /* 0x0000000009007211 */ /* 0x000fe200078e10ff */
[----:B------:R-:W-:-:S04]  /*0260*/  IMAD R7, R7, 0x20, R4 ;  /* 0x0000002007077824 */ /* 0x000fc800078e0204 */
[----:B------:R-:W1:Y:S01]  /*0270*/  LDS R5, [R0] ;  /* 0x0000000000057984 */ /* 0x000e620000000800 */
[----:B0-----:R-:W-:-:S05]  /*0280*/  IMAD.WIDE.U32 R2, R7, 0x4, R2 ;  /* 0x0000000407027825 */ /* 0x001fca00078e0002 */
[----:B-1----:R-:W-:Y:S01]  /*0290*/  STG.E desc[UR6][R2.64], R5 ;  /* 0x0000000502007986 */ /* 0x002fe2000c101906 */
[----:B------:R-:W-:Y:S05]  /*02a0*/  EXIT ;  /* 0x000000000000794d */ /* 0x000fea0003800000 */
.L_x_4:
        /* <DEDUP_REMOVED lines=13> */
.L_x_8:


//--------------------- .text._Z16withoutSwizzlingPfS_ --------------------------
	.section	.text._Z16withoutSwizzlingPfS_,"ax",@progbits
	.align	128
        .global         _Z16withoutSwizzlingPfS_
        .type           _Z16withoutSwizzlingPfS_,@function
        .size           _Z16withoutSwizzlingPfS_,(.L_x_9 - _Z16withoutSwizzlingPfS_)
        .other          _Z16withoutSwizzlingPfS_,@"STO_CUDA_ENTRY STV_DEFAULT"
_Z16withoutSwizzlingPfS_:
.text._Z16withoutSwizzlingPfS_:
        /* <DEDUP_REMOVED lines=26> */
[----:B------:R-:W-:-:S05]  /*01a0*/  @!P0 IMAD R0, R9, 0x80, R0 ;  /* 0x0000008009008824 */ /* 0x000fca00078e0200 */
[----:B------:R-:W-:-:S05]  /*01b0*/  @!P0 LEA R5, R7, R0, 0x2 ;  /* 0x0000000007058211 */ /* 0x000fca00078e10ff */
[----:B--2---:R0:W-:Y:S01]  /*01c0*/  @!P0 STS [R5], R2 ;  /* 0x0000000205008388 */ /* 0x0041e20000000800 */
[----:B------:R-:W-:Y:S06]  /*01d0*/  BAR.SYNC.DEFER_BLOCKING 0x0 ;  /* 0x0000000000007b1d */ /* 0x000fec0000010000 */
[----:B------:R-:W-:Y:S05]  /*01e0*/  @P1 EXIT ;  /* 0x000000000000194d */ /* 0x000fea0003800000 */
[----:B------:R-:W1:Y:S01]  /*01f0*/  S2UR UR5, SR_CgaCtaId ;  /* 0x00000000000579c3 */ /* 0x000e620000008800 */
[----:B------:R-:W-:-:S07]  /*0200*/  UMOV UR4, 0x400 ;  /* 0x0000040000047882 */ /* 0x000fce0000000000 */
[----:B0-----:R-:W0:Y:S01]  /*0210*/  LDC.64 R2, c[0x0][0x388] ;  /* 0x0000e200ff027b82 */ /* 0x001e220000000a00 */
[----:B-1----:R-:W-:-:S06]  /*0220*/  ULEA UR4, UR5, UR4, 0x18 ;  /* 0x0000000405047291 */ /* 0x002fcc000f8ec0ff */
[----:B------:R-:W-:Y:S01]  /*0230*/  LEA R0, R7, UR4, 0x7 ;  /* 0x0000000407007c11 */ /* 0x000fe2000f8e38ff */
[----:B------:R-:W-:-:S04]  /*0240*/  IMAD R7, R6, UR9, RZ ;  /* 0x0000000906077c24 */ /* 0x000fc8000f8e02ff */
[----:B------:R-:W-:Y:S01]  /*0250*/  IMAD R0, R9, 0x4, R0 ;  /* 0x0000000409007824 */ /* 0x000fe200078e0200 */
[----:B------:R-:W-:-:S04]  /*0260*/  LEA R7, R7, R4, 0x5 ;  /* 0x0000000407077211 */ /* 0x000fc800078e28ff */
[----:B------:R-:W1:Y:S01]  /*0270*/  LDS R5, [R0] ;  /* 0x0000000000057984 */ /* 0x000e620000000800 */
[----:B0-----:R-:W-:-:S05]  /*0280*/  IMAD.WIDE.U32 R2, R7, 0x4, R2 ;  /* 0x0000000407027825 */ /* 0x001fca00078e0002 */
[----:B-1----:R-:W-:Y:S01]  /*0290*/  STG.E desc[UR6][R2.64], R5 ;  /* 0x0000000502007986 */ /* 0x002fe2000c101906 */
[----:B------:R-:W-:Y:S05]  /*02a0*/  EXIT ;  /* 0x000000000000794d */ /* 0x000fea0003800000 */
.L_x_5:
        /* <DEDUP_REMOVED lines=13> */
.L_x_9:


//--------------------- .nv.shared._Z20completeSwizzledGemmPfS_S_iii --------------------------
	.section	.nv.shared._Z20completeSwizzledGemmPfS_S_iii,"aw",@nobits
	.sectionflags	@""
	.align	4
.nv.shared._Z20completeSwizzledGemmPfS_S_iii:
	.zero		9472


//--------------------- .nv.shared.reserved.0     --------------------------
	.section	.nv.shared.reserved.0,"aw",@nobits
	.weak		__nv_reservedSMEM_offset_0_alias
	.size		__nv_reservedSMEM_offset_0_alias, 0, 64
	.other		__nv_reservedSMEM_offset_0_alias,@"STO_CUDA_RESERVED_SHARED STV_DEFAULT"
__nv_reservedSMEM_offset_0_alias:
	.zero		0
	.zero		64


//--------------------- .nv.shared._Z22advancedSwizzledKernelPfS_i --------------------------
	.section	.nv.shared._Z22advancedSwizzledKernelPfS_i,"aw",@nobits
	.sectionflags	@""
	.align	4
.nv.shared._Z22advancedSwizzledKernelPfS_i:
	.zero		5632


//--------------------- .nv.shared._Z13withSwizzlingPfS_ --------------------------
	.section	.nv.shared._Z13withSwizzlingPfS_,"aw",@nobits
	.sectionflags	@""
	.align	4
.nv.shared._Z13withSwizzlingPfS_:
	.zero		5248


//--------------------- .nv.shared._Z16withoutSwizzlingPfS_ --------------------------
	.section	.nv.shared._Z16withoutSwizzlingPfS_,"aw",@nobits
	.sectionflags	@""
	.align	4
.nv.shared._Z16withoutSwizzlingPfS_:
	.zero		5120


//--------------------- .nv.constant0._Z20completeSwizzledGemmPfS_S_iii --------------------------
	.section	.nv.constant0._Z20completeSwizzledGemmPfS_S_iii,"a",@progbits
	.sectionflags	@""
	.align	4
.nv.constant0._Z20completeSwizzledGemmPfS_S_iii:
	.zero		932


//--------------------- .nv.constant0._Z22advancedSwizzledKernelPfS_i --------------------------
	.section	.nv.constant0._Z22advancedSwizzledKernelPfS_i,"a",@progbits
	.sectionflags	@""
	.align	4
.nv.constant0._Z22advancedSwizzledKernelPfS_i:
	.zero		916


//--------------------- .nv.constant0._Z13withSwizzlingPfS_ --------------------------
	.section	.nv.constant0._Z13withSwizzlingPfS_,"a",@progbits
	.sectionflags	@""
	.align	4
.nv.constant0._Z13withSwizzlingPfS_:
	.zero		912


//--------------------- .nv.constant0._Z16withoutSwizzlingPfS_ --------------------------
	.section	.nv.constant0._Z16withoutSwizzlingPfS_,"a",@progbits
	.sectionflags	@""
	.align	4
.nv.constant0._Z16withoutSwizzlingPfS_:
	.zero		912


//--------------------- SYMBOLS --------------------------

	.type		.nv.reservedSmem.offset0,@object
	.size		.nv.reservedSmem.offset0,0x4
	.type		.nv.reservedSmem.cap,@object
	.size		.nv.reservedSmem.cap,0x4
